//
// Generated by NVIDIA NVVM Compiler
//
// Compiler Build ID: CL-36424714
// Cuda compilation tools, release 13.0, V13.0.88
// Based on NVVM 20.0.0
//

.version 9.0
.target sm_100
.address_size 64

	// .globl	_Z10scaleArrayPiii

.visible .entry _Z10scaleArrayPiii(
	.param .u64 .ptr .align 1 _Z10scaleArrayPiii_param_0,
	.param .u32 _Z10scaleArrayPiii_param_1,
	.param .u32 _Z10scaleArrayPiii_param_2
)
{
	.reg .pred 	%p<2>;
	.reg .b32 	%r<9>;
	.reg .b64 	%rd<5>;

	ld.param.u64 	%rd1, [_Z10scaleArrayPiii_param_0];
	ld.param.u32 	%r2, [_Z10scaleArrayPiii_param_1];
	ld.param.u32 	%r3, [_Z10scaleArrayPiii_param_2];
	mov.u32 	%r4, %ntid.x;
	mov.u32 	%r5, %ctaid.x;
	mov.u32 	%r6, %tid.x;
	mad.lo.s32 	%r1, %r4, %r5, %r6;
	setp.ge.s32 	%p1, %r1, %r3;
	@%p1 bra 	$L__BB0_2;
	cvta.to.global.u64 	%rd2, %rd1;
	mul.wide.s32 	%rd3, %r1, 4;
	add.s64 	%rd4, %rd2, %rd3;
	ld.global.u32 	%r7, [%rd4];
	mul.lo.s32 	%r8, %r7, %r2;
	st.global.u32 	[%rd4], %r8;
$L__BB0_2:
	ret;

}


// ===== COMPILED SASS (sm_100) =====

	.target	sm_100

	.elftype	@"ET_EXEC"


//--------------------- .note.nv.tkinfo           --------------------------
	.section	.note.nv.tkinfo,"",@"SHT_NOTE"
	.sectionflags	@"SHF_NOTE_NV_TKINFO"
	.tkinfo
        /*0018*/ 	.word	0x00000002
        /*0030*/ 	.string	""
        /*0030*/ 	.string	"ptxas"
        /*0030*/ 	.string	"Cuda compilation tools, release 13.0, V13.0.88"
        /*0030*/ 	.string	"Build cuda_13.0.r13.0/compiler.36424714_0"
        /*0030*/ 	.string	"-arch sm_100 -m 64 "



//--------------------- .note.nv.cuinfo           --------------------------
	.section	.note.nv.cuinfo,"",@"SHT_NOTE"
	.sectionflags	@"SHF_NOTE_NV_CUINFO"
        /*0018*/ 	.short	0x0002
        /*001a*/ 	.short	0x0064
        /*001c*/ 	.short	0x0082
	.zero		2


//--------------------- .nv.info                  --------------------------
	.section	.nv.info,"",@"SHT_CUDA_INFO"
	.align	4


	//----- nvinfo : EIATTR_REGCOUNT
	.align		4
        /*0000*/ 	.byte	0x04, 0x2f
        /*0002*/ 	.short	(.L_1 - .L_0)
	.align		4
.L_0:
        /*0004*/ 	.word	index@(_Z10scaleArrayPiii)
        /*0008*/ 	.word	0x00000008


	//----- nvinfo : EIATTR_FRAME_SIZE
	.align		4
.L_1:
        /*000c*/ 	.byte	0x04, 0x11
        /*000e*/ 	.short	(.L_3 - .L_2)
	.align		4
.L_2:
        /*0010*/ 	.word	index@(_Z10scaleArrayPiii)
        /*0014*/ 	.word	0x00000000


	//----- nvinfo : EIATTR_MIN_STACK_SIZE
	.align		4
.L_3:
        /*0018*/ 	.byte	0x04, 0x12
        /*001a*/ 	.short	(.L_5 - .L_4)
	.align		4
.L_4:
        /*001c*/ 	.word	index@(_Z10scaleArrayPiii)
        /*0020*/ 	.word	0x00000000
.L_5:


//--------------------- .nv.compat                --------------------------
	.section	.nv.compat,"",@"SHT_CUDA_COMPAT_INFO"
	.align	4
        /*0000*/ 	.byte	0x02, 0x09, 0x00, 0x00, 0x02, 0x02, 0x01, 0x00, 0x02, 0x05, 0x05, 0x00, 0x03, 0x07, 0x01, 0x01
        /*0010*/ 	.byte	0x02, 0x03, 0x00, 0x00, 0x02, 0x06, 0x01, 0x00, 0x04, 0x0b, 0x08, 0x00, 0x09, 0x00, 0x00, 0x00
        /*0020*/ 	.byte	0x00, 0x00, 0x00, 0x00


//--------------------- .nv.info._Z10scaleArrayPiii --------------------------
	.section	.nv.info._Z10scaleArrayPiii,"",@"SHT_CUDA_INFO"
	.sectionflags	@""
	.align	4


	//----- nvinfo : EIATTR_CUDA_API_VERSION
	.align		4
        /*0000*/ 	.byte	0x04, 0x37
        /*0002*/ 	.short	(.L_7 - .L_6)
.L_6:
        /*0004*/ 	.word	0x00000082


	//----- nvinfo : EIATTR_KPARAM_INFO
	.align		4
.L_7:
        /*0008*/ 	.byte	0x04, 0x17
        /*000a*/ 	.short	(.L_9 - .L_8)
.L_8:
        /*000c*/ 	.word	0x00000000
        /*0010*/ 	.short	0x0002
        /*0012*/ 	.short	0x000c
        /*0014*/ 	.byte	0x00, 0xf0, 0x11, 0x00


	//----- nvinfo : EIATTR_KPARAM_INFO
	.align		4
.L_9:
        /*0018*/ 	.byte	0x04, 0x17
        /*001a*/ 	.short	(.L_11 - .L_10)
.L_10:
        /*001c*/ 	.word	0x00000000
        /*0020*/ 	.short	0x0001
        /*0022*/ 	.short	0x0008
        /*0024*/ 	.byte	0x00, 0xf0, 0x11, 0x00


	//----- nvinfo : EIATTR_KPARAM_INFO
	.align		4
.L_11:
        /*0028*/ 	.byte	0x04, 0x17
        /*002a*/ 	.short	(.L_13 - .L_12)
.L_12:
        /*002c*/ 	.word	0x00000000
        /*0030*/ 	.short	0x0000
        /*0032*/ 	.short	0x0000
        /*0034*/ 	.byte	0x00, 0xf5, 0x21, 0x00


	//----- nvinfo : EIATTR_SPARSE_MMA_MASK
	.align		4
.L_13:
        /*0038*/ 	.byte	0x03, 0x50
        /*003a*/ 	.short	0x0000


	//----- nvinfo : EIATTR_MAXREG_COUNT
	.align		4
        /*003c*/ 	.byte	0x03, 0x1b
        /*003e*/ 	.short	0x00ff


	//----- nvinfo : EIATTR_MERCURY_ISA_VERSION
	.align		4
        /*0040*/ 	.byte	0x03, 0x5f
        /*0042*/ 	.short	0x0101


	//----- nvinfo : EIATTR_VRC_CTA_INIT_COUNT
	.align		4
        /*0044*/ 	.byte	0x02, 0x4a
	.zero		1
	.zero		1


	//----- nvinfo : EIATTR_EXIT_INSTR_OFFSETS
	.align		4
        /*0048*/ 	.byte	0x04, 0x1c
        /*004a*/ 	.short	(.L_15 - .L_14)


	//   ....[0]....
.L_14:
        /*004c*/ 	.word	0x00000070


	//   ....[1]....
        /*0050*/ 	.word	0x000000f0


	//----- nvinfo : EIATTR_CBANK_PARAM_SIZE
	.align		4
.L_15:
        /*0054*/ 	.byte	0x03, 0x19
        /*0056*/ 	.short	0x0010


	//----- nvinfo : EIATTR_PARAM_CBANK
	.align		4
        /*0058*/ 	.byte	0x04, 0x0a
        /*005a*/ 	.short	(.L_17 - .L_16)
	.align		4
.L_16:
        /*005c*/ 	.word	index@(.nv.constant0._Z10scaleArrayPiii)
        /*0060*/ 	.short	0x0380
        /*0062*/ 	.short	0x0010


	//----- nvinfo : EIATTR_SW_WAR
	.align		4
.L_17:
        /*0064*/ 	.byte	0x04, 0x36
        /*0066*/ 	.short	(.L_19 - .L_18)
.L_18:
        /*0068*/ 	.word	0x00000008
.L_19:


//--------------------- .nv.callgraph             --------------------------
	.section	.nv.callgraph,"",@"SHT_CUDA_CALLGRAPH"
	.align	4
	.sectionentsize	8
	.align		4
        /*0000*/ 	.word	0x00000000
	.align		4
        /*0004*/ 	.word	0xffffffff
	.align		4
        /*0008*/ 	.word	0x00000000
	.align		4
        /*000c*/ 	.word	0xfffffffe
	.align		4
        /*0010*/ 	.word	0x00000000
	.align		4
        /*0014*/ 	.word	0xfffffffd
	.align		4
        /*0018*/ 	.word	0x00000000
	.align		4
        /*001c*/ 	.word	0xfffffffc


//--------------------- .text._Z10scaleArrayPiii  --------------------------
	.section	.text._Z10scaleArrayPiii,"ax",@progbits
	.align	128
        .global         _Z10scaleArrayPiii
        .type           _Z10scaleArrayPiii,@function
        .size           _Z10scaleArrayPiii,(.L_x_1 - _Z10scaleArrayPiii)
        .other          _Z10scaleArrayPiii,@"STO_CUDA_ENTRY STV_DEFAULT"
_Z10scaleArrayPiii:
.text._Z10scaleArrayPiii:
[----:B------:R-:W-:Y:S01]  /*0000*/  LDC R1, c[0x0][0x37c] ;  /* 0x0000df00ff017b82 */ /* 0x000fe20000000800 */
[----:B------:R-:W0:Y:S01]  /*0010*/  S2R R5, SR_CTAID.X ;  /* 0x0000000000057919 */ /* 0x000e220000002500 */
[----:B------:R-:W0:Y:S01]  /*0020*/  LDCU UR4, c[0x0][0x360] ;  /* 0x00006c00ff0477ac */ /* 0x000e220008000800 */
[----:B------:R-:W0:Y:S01]  /*0030*/  S2R R0, SR_TID.X ;  /* 0x0000000000007919 */ /* 0x000e220000002100 */
[----:B------:R-:W1:Y:S01]  /*0040*/  LDCU UR5, c[0x0][0x38c] ;  /* 0x00007180ff0577ac */ /* 0x000e620008000800 */
[----:B0-----:R-:W-:-:S05]  /*0050*/  IMAD R5, R5, UR4, R0 ;  /* 0x0000000405057c24 */ /* 0x001fca000f8e0200 */
[----:B-1----:R-:W-:-:S13]  /*0060*/  ISETP.GE.AND P0, PT, R5, UR5, PT ;  /* 0x0000000505007c0c */ /* 0x002fda000bf06270 */
[----:B------:R-:W-:Y:S05]  /*0070*/  @P0 EXIT ;  /* 0x000000000000094d */ /* 0x000fea0003800000 */
[----:B------:R-:W0:Y:S01]  /*0080*/  LDC.64 R2, c[0x0][0x380] ;  /* 0x0000e000ff027b82 */ /* 0x000e220000000a00 */
[----:B------:R-:W1:Y:S01]  /*0090*/  LDCU.64 UR4, c[0x0][0x358] ;  /* 0x00006b00ff0477ac */ /* 0x000e620008000a00 */
[----:B------:R-:W2:Y:S01]  /*00a0*/  LDCU UR6, c[0x0][0x388] ;  /* 0x00007100ff0677ac */ /* 0x000ea20008000800 */
[----:B0-----:R-:W-:-:S05]  /*00b0*/  IMAD.WIDE R2, R5, 0x4, R2 ;  /* 0x0000000405027825 */ /* 0x001fca00078e0202 */
[----:B-1----:R-:W2:Y:S02]  /*00c0*/  LDG.E R0, desc[UR4][R2.64] ;  /* 0x0000000402007981 */ /* 0x002ea4000c1e1900 */
[----:B--2---:R-:W-:-:S05]  /*00d0*/  IMAD R5, R0, UR6, RZ ;  /* 0x0000000600057c24 */ /* 0x004fca000f8e02ff */
[----:B------:R-:W-:Y:S01]  /*00e0*/  STG.E desc[UR4][R2.64], R5 ;  /* 0x0000000502007986 */ /* 0x000fe2000c101904 */
[----:B------:R-:W-:Y:S05]  /*00f0*/  EXIT ;  /* 0x000000000000794d */ /* 0x000fea0003800000 */
.L_x_0:
[----:B------:R-:W-:-:S00]  /*0100*/  BRA `(.L_x_0) ;  /* 0xfffffffc00fc7947 */ /* 0x000fc0000383ffff */
[----:B------:R-:W-:-:S00]  /*0110*/  NOP ;  /* 0x0000000000007918 */ /* 0x000fc00000000000 */
        /* <DEDUP_REMOVED lines=14> */
.L_x_1:


//--------------------- .nv.shared.reserved.0     --------------------------
	.section	.nv.shared.reserved.0,"aw",@nobits
	.weak		__nv_reservedSMEM_offset_0_alias
	.size		__nv_reservedSMEM_offset_0_alias, 0, 64
	.other		__nv_reservedSMEM_offset_0_alias,@"STO_CUDA_RESERVED_SHARED STV_DEFAULT"
__nv_reservedSMEM_offset_0_alias:
	.zero		0
	.zero		64


//--------------------- .nv.constant0._Z10scaleArrayPiii --------------------------
	.section	.nv.constant0._Z10scaleArrayPiii,"a",@progbits
	.sectionflags	@""
	.align	4
.nv.constant0._Z10scaleArrayPiii:
	.zero		912


//--------------------- SYMBOLS --------------------------

	.type		.nv.reservedSmem.offset0,@object
	.size		.nv.reservedSmem.offset0,0x4
